	.headerflags	@"EF_CUDA_TEXMODE_UNIFIED EF_CUDA_64BIT_ADDRESS EF_CUDA_ACCELERATORS EF_CUDA_SM90 EF_CUDA_VIRTUAL_SM(EF_CUDA_SM90)"
	.elftype	@"ET_EXEC"


//--------------------- .nv.info                  --------------------------
	.section	.nv.info,"",@"SHT_CUDA_INFO"
	.align	4


	//----- nvinfo : EIATTR_REGCOUNT
	.align		4
        /*0000*/ 	.byte	0x04, 0x2f
        /*0002*/ 	.short	(.L_2 - .L_1)
	.align		4
.L_1:
        /*0004*/ 	.word	index@(triton_poi_fused_convolution_elu_32)
        /*0008*/ 	.word	0x00000016


	//----- nvinfo : EIATTR_MIN_STACK_SIZE
	.align		4
.L_2:
        /*000c*/ 	.byte	0x04, 0x12
        /*000e*/ 	.short	(.L_4 - .L_3)
	.align		4
.L_3:
        /*0010*/ 	.word	index@(triton_poi_fused_convolution_elu_32)
        /*0014*/ 	.word	0x00000000


	//----- nvinfo : EIATTR_FRAME_SIZE
	.align		4
.L_4:
        /*0018*/ 	.byte	0x04, 0x11
        /*001a*/ 	.short	(.L_6 - .L_5)
	.align		4
.L_5:
        /*001c*/ 	.word	index@(triton_poi_fused_convolution_elu_32)
        /*0020*/ 	.word	0x00000000


	//----- nvinfo : EIATTR_MIN_STACK_SIZE
	.align		4
.L_6:
        /*0024*/ 	.byte	0x04, 0x12
        /*0026*/ 	.short	(.L_8 - .L_7)
	.align		4
.L_7:
        /*0028*/ 	.word	index@(triton_poi_fused_convolution_elu_32)
        /*002c*/ 	.word	0x00000000
.L_8:


//--------------------- .nv.info.triton_poi_fused_convolution_elu_32 --------------------------
	.section	.nv.info.triton_poi_fused_convolution_elu_32,"",@"SHT_CUDA_INFO"
	.sectionflags	@""
	.align	4


	//----- nvinfo : EIATTR_CUDA_API_VERSION
	.align		4
        /*0000*/ 	.byte	0x04, 0x37
        /*0002*/ 	.short	(.L_10 - .L_9)
.L_9:
        /*0004*/ 	.word	0x0000007c


	//----- nvinfo : EIATTR_KPARAM_INFO
	.align		4
.L_10:
        /*0008*/ 	.byte	0x04, 0x17
        /*000a*/ 	.short	(.L_12 - .L_11)
.L_11:
        /*000c*/ 	.word	0x00000000
        /*0010*/ 	.short	0x0002
        /*0012*/ 	.short	0x0010
        /*0014*/ 	.byte	0x00, 0xf0, 0x11, 0x00


	//----- nvinfo : EIATTR_KPARAM_INFO
	.align		4
.L_12:
        /*0018*/ 	.byte	0x04, 0x17
        /*001a*/ 	.short	(.L_14 - .L_13)
.L_13:
        /*001c*/ 	.word	0x00000000
        /*0020*/ 	.short	0x0001
        /*0022*/ 	.short	0x0008
        /*0024*/ 	.byte	0x00, 0xf4, 0x21, 0x00


	//----- nvinfo : EIATTR_KPARAM_INFO
	.align		4
.L_14:
        /*0028*/ 	.byte	0x04, 0x17
        /*002a*/ 	.short	(.L_16 - .L_15)
.L_15:
        /*002c*/ 	.word	0x00000000
        /*0030*/ 	.short	0x0000
        /*0032*/ 	.short	0x0000
        /*0034*/ 	.byte	0x00, 0xf4, 0x21, 0x00


	//----- nvinfo : EIATTR_SPARSE_MMA_MASK
	.align		4
.L_16:
        /*0038*/ 	.byte	0x03, 0x50
        /*003a*/ 	.short	0x0000


	//----- nvinfo : EIATTR_MAXREG_COUNT
	.align		4
        /*003c*/ 	.byte	0x03, 0x1b
        /*003e*/ 	.short	0x00ff


	//----- nvinfo : EIATTR_EXIT_INSTR_OFFSETS
	.align		4
        /*0040*/ 	.byte	0x04, 0x1c
        /*0042*/ 	.short	(.L_18 - .L_17)


	//   ....[0]....
.L_17:
        /*0044*/ 	.word	0x000004c0


	//----- nvinfo : EIATTR_REQNTID
	.align		4
.L_18:
        /*0048*/ 	.byte	0x04, 0x10
        /*004a*/ 	.short	(.L_20 - .L_19)
.L_19:
        /*004c*/ 	.word	0x00000100
        /*0050*/ 	.word	0x00000001
        /*0054*/ 	.word	0x00000001


	//----- nvinfo : EIATTR_CBANK_PARAM_SIZE
	.align		4
.L_20:
        /*0058*/ 	.byte	0x03, 0x19
        /*005a*/ 	.short	0x0014


	//----- nvinfo : EIATTR_PARAM_CBANK
	.align		4
        /*005c*/ 	.byte	0x04, 0x0a
        /*005e*/ 	.short	(.L_22 - .L_21)
	.align		4
.L_21:
        /*0060*/ 	.word	index@(.nv.constant0.triton_poi_fused_convolution_elu_32)
        /*0064*/ 	.short	0x0210
        /*0066*/ 	.short	0x0014


	//----- nvinfo : EIATTR_SW_WAR
	.align		4
.L_22:
        /*0068*/ 	.byte	0x04, 0x36
        /*006a*/ 	.short	(.L_24 - .L_23)
.L_23:
        /*006c*/ 	.word	0x00000008
.L_24:


//--------------------- .nv.callgraph             --------------------------
	.section	.nv.callgraph,"",@"SHT_CUDA_CALLGRAPH"
	.align	4
	.sectionentsize	8
	.align		4
        /*0000*/ 	.word	0x00000000
	.align		4
        /*0004*/ 	.word	0xffffffff
	.align		4
        /*0008*/ 	.word	0x00000000
	.align		4
        /*000c*/ 	.word	0xfffffffe
	.align		4
        /*0010*/ 	.word	0x00000000
	.align		4
        /*0014*/ 	.word	0xfffffffd
	.align		4
        /*0018*/ 	.word	0x00000000
	.align		4
        /*001c*/ 	.word	0xfffffffc


//--------------------- .nv.constant4             --------------------------
	.section	.nv.constant4,"a",@progbits
	.align	8
	.align		8
.nv.constant4:
        /*0000*/ 	.dword	_$_str


//--------------------- .text.triton_poi_fused_convolution_elu_32 --------------------------
	.section	.text.triton_poi_fused_convolution_elu_32,"ax",@progbits
	.align	128
        .global         triton_poi_fused_convolution_elu_32
        .type           triton_poi_fused_convolution_elu_32,@function
        .size           triton_poi_fused_convolution_elu_32,(.L_x_1 - triton_poi_fused_convolution_elu_32)
        .other          triton_poi_fused_convolution_elu_32,@"STO_CUDA_ENTRY STV_DEFAULT"
triton_poi_fused_convolution_elu_32:
.text.triton_poi_fused_convolution_elu_32:
[----:B------:R-:W-:Y:S01]  /*0000*/  LDC R1, c[0x0][0x28] ;  /* 0x00000a00ff017b82 */ /* 0x000fe20000000800 */
[----:B------:R-:W1:Y:S07]  /*0010*/  S2R R0, SR_TID.X ;  /* 0x0000000000007919 */ /* 0x000e6e0000002100 */
[----:B------:R-:W2:Y:S01]  /*0020*/  LDC.64 R6, c[0x0][0x218] ;  /* 0x00008600ff067b82 */ /* 0x000ea20000000a00 */
[----:B------:R-:W-:Y:S01]  /*0030*/  ULDC.64 UR4, c[0x0][0x208] ;  /* 0x0000820000047ab9 */ /* 0x000fe20000000a00 */
[----:B------:R-:W3:Y:S06]  /*0040*/  S2R R5, SR_CTAID.X ;  /* 0x0000000000057919 */ /* 0x000eec0000002500 */
[----:B------:R-:W4:Y:S01]  /*0050*/  LDC.64 R2, c[0x0][0x210] ;  /* 0x00008400ff027b82 */ /* 0x000f220000000a00 */
[----:B-1----:R-:W-:-:S04]  /*0060*/  SHF.L.U32 R0, R0, 0x1, RZ ;  /* 0x0000000100007819 */ /* 0x002fc800000006ff */
[----:B------:R-:W-:Y:S02]  /*0070*/  LOP3.LUT R0, R0, 0x1fe, RZ, 0xc0, !PT ;  /* 0x000001fe00007812 */ /* 0x000fe400078ec0ff */
[----:B---3--:R-:W-:Y:S02]  /*0080*/  SHF.R.S32.HI R4, RZ, 0x16, R5 ;  /* 0x00000016ff047819 */ /* 0x008fe40000011405 */
[----:B------:R-:W-:Y:S02]  /*0090*/  LEA R5, R5, R0, 0x9 ;  /* 0x0000000005057211 */ /* 0x000fe400078e48ff */
[----:B------:R-:W-:-:S03]  /*00a0*/  SGXT R0, R4, 0x1 ;  /* 0x000000010400781a */ /* 0x000fc60000000200 */
[----:B----4-:R-:W-:Y:S01]  /*00b0*/  IMAD.WIDE R2, R5, 0x4, R2 ;  /* 0x0000000405027825 */ /* 0x010fe200078e0202 */
[----:B------:R-:W-:-:S04]  /*00c0*/  LEA.HI R0, R0, R5, RZ, 0x9 ;  /* 0x0000000500007211 */ /* 0x000fc800078f48ff */
[----:B------:R-:W-:-:S04]  /*00d0*/  LOP3.LUT R0, R0, 0xfffffe00, RZ, 0xc0, !PT ;  /* 0xfffffe0000007812 */ /* 0x000fc800078ec0ff */
[----:B------:R-:W-:Y:S02]  /*00e0*/  IADD3 R9, R5, -R0, RZ ;  /* 0x8000000005097210 */ /* 0x000fe40007ffe0ff */
[----:B------:R-:W3:Y:S03]  /*00f0*/  LDG.E.64 R4, desc[UR4][R2.64] ;  /* 0x0000000402047981 */ /* 0x000ee6000c1e1b00 */
[----:B--2---:R-:W-:-:S06]  /*0100*/  IMAD.WIDE R6, R9, 0x4, R6 ;  /* 0x0000000409067825 */ /* 0x004fcc00078e0206 */
[----:B------:R-:W3:Y:S01]  /*0110*/  LDG.E.EL.64 R6, desc[UR4][R6.64] ;  /* 0x0000000406067981 */ /* 0x000ee2000c2e1b00 */
[----:B------:R-:W-:Y:S01]  /*0120*/  HFMA2.MMA R19, -RZ, RZ, 0.83837890625, -4044 ;  /* 0x3ab5ebe6ff137435 */ /* 0x000fe200000001ff */
[----:B---3--:R-:W-:Y:S01]  /*0130*/  FADD R0, R5, R7 ;  /* 0x0000000705007221 */ /* 0x008fe20000000000 */
[----:B------:R-:W-:-:S03]  /*0140*/  FADD R8, R4, R6 ;  /* 0x0000000604087221 */ /* 0x000fc60000000000 */
[----:B------:R-:W-:Y:S01]  /*0150*/  FMUL R11, R0, 1.4426950216293334961 ;  /* 0x3fb8aa3b000b7820 */ /* 0x000fe20000400000 */
[----:B------:R-:W-:-:S05]  /*0160*/  FMUL R9, R8, 1.4426950216293334961 ;  /* 0x3fb8aa3b08097820 */ /* 0x000fca0000400000 */
[----:B------:R-:W1:Y:S01]  /*0170*/  FRND R11, R11 ;  /* 0x0000000b000b7307 */ /* 0x000e620000201000 */
[----:B------:R-:W-:Y:S01]  /*0180*/  FADD.FTZ R12, |R0|, -RZ ;  /* 0x800000ff000c7221 */ /* 0x000fe20000010200 */
[----:B------:R-:W-:-:S06]  /*0190*/  FADD.FTZ R10, |R8|, -RZ ;  /* 0x800000ff080a7221 */ /* 0x000fcc0000010200 */
[----:B------:R-:W2:Y:S01]  /*01a0*/  FRND R9, R9 ;  /* 0x0000000900097307 */ /* 0x000ea20000201000 */
[----:B------:R-:W-:Y:S02]  /*01b0*/  FSETP.GEU.AND P1, PT, R12, 0.40999999642372131348, PT ;  /* 0x3ed1eb850c00780b */ /* 0x000fe40003f2e000 */
[----:B------:R-:W-:Y:S02]  /*01c0*/  FSETP.GEU.AND P0, PT, R10, 0.40999999642372131348, PT ;  /* 0x3ed1eb850a00780b */ /* 0x000fe40003f0e000 */
[----:B-1----:R-:W-:Y:S02]  /*01d0*/  FSEL R15, R11, RZ, P1 ;  /* 0x000000ff0b0f7208 */ /* 0x002fe40000800000 */
[----:B--2---:R-:W-:-:S03]  /*01e0*/  FSEL R13, R9, RZ, P0 ;  /* 0x000000ff090d7208 */ /* 0x004fc60000000000 */
[C---:B------:R-:W-:Y:S01]  /*01f0*/  FFMA.FTZ R12, -R15.reuse, 0.693145751953125, R0 ;  /* 0x3f3172000f0c7823 */ /* 0x040fe20000010100 */
[----:B------:R-:W-:Y:S01]  /*0200*/  FSETP.NEU.AND P2, PT, R15, 128, PT ;  /* 0x430000000f00780b */ /* 0x000fe20003f4d000 */
[----:B------:R-:W-:Y:S02]  /*0210*/  FFMA.FTZ R10, -R13, 0.693145751953125, R8 ;  /* 0x3f3172000d0a7823 */ /* 0x000fe40000010108 */
[----:B------:R-:W-:Y:S01]  /*0220*/  FFMA.FTZ R16, -R15, 1.428606765330187045e-06, R12 ;  /* 0x35bfbe8e0f107823 */ /* 0x000fe2000001010c */
[C---:B------:R-:W-:Y:S01]  /*0230*/  FSETP.NEU.AND P3, PT, R13.reuse, 128, PT ;  /* 0x430000000d00780b */ /* 0x040fe20003f6d000 */
[----:B------:R-:W-:Y:S01]  /*0240*/  FFMA.FTZ R14, -R13, 1.428606765330187045e-06, R10 ;  /* 0x35bfbe8e0d0e7823 */ /* 0x000fe2000001010a */
[----:B------:R-:W-:Y:S01]  /*0250*/  FSEL R9, R15, 127, P2 ;  /* 0x42fe00000f097808 */ /* 0x000fe20001000000 */
[-C--:B------:R-:W-:Y:S01]  /*0260*/  FFMA.FTZ R17, R16, R19.reuse, 0.0083824126049876213074 ;  /* 0x3c09566310117423 */ /* 0x080fe20000010013 */
[----:B------:R-:W-:Y:S01]  /*0270*/  FSEL R10, R13, 127, P3 ;  /* 0x42fe00000d0a7808 */ /* 0x000fe20001800000 */
[----:B------:R-:W-:Y:S01]  /*0280*/  FFMA.FTZ R15, R14, R19, 0.0083824126049876213074 ;  /* 0x3c0956630e0f7423 */ /* 0x000fe20000010013 */
[----:B------:R-:W1:Y:S01]  /*0290*/  MUFU.EX2 R11, R9 ;  /* 0x00000009000b7308 */ /* 0x000e620000000800 */
[----:B------:R-:W-:-:S02]  /*02a0*/  FFMA.FTZ R17, R16, R17, 0.041667830199003219604 ;  /* 0x3d2aabe310117423 */ /* 0x000fc40000010011 */
[----:B------:R-:W-:Y:S02]  /*02b0*/  FFMA.FTZ R15, R14, R15, 0.041667830199003219604 ;  /* 0x3d2aabe30e0f7423 */ /* 0x000fe4000001000f */
[----:B------:R-:W-:-:S03]  /*02c0*/  FFMA.FTZ R17, R16, R17, 0.16666397452354431152 ;  /* 0x3e2aa9f610117423 */ /* 0x000fc60000010011 */
[----:B------:R-:W2:Y:S01]  /*02d0*/  MUFU.EX2 R12, R10 ;  /* 0x0000000a000c7308 */ /* 0x000ea20000000800 */
[----:B------:R-:W-:Y:S01]  /*02e0*/  FFMA.FTZ R15, R14, R15, 0.16666397452354431152 ;  /* 0x3e2aa9f60e0f7423 */ /* 0x000fe2000001000f */
[----:B------:R-:W-:-:S03]  /*02f0*/  FFMA.FTZ R17, R16, R17, 0.49999994039535522461 ;  /* 0x3efffffe10117423 */ /* 0x000fc60000010011 */
[----:B------:R-:W-:Y:S01]  /*0300*/  FFMA.FTZ R15, R14, R15, 0.49999994039535522461 ;  /* 0x3efffffe0e0f7423 */ /* 0x000fe2000001000f */
[----:B------:R-:W-:-:S03]  /*0310*/  FMUL R17, R16, R17 ;  /* 0x0000001110117220 */ /* 0x000fc60000400000 */
[----:B------:R-:W-:Y:S01]  /*0320*/  FMUL R15, R14, R15 ;  /* 0x0000000f0e0f7220 */ /* 0x000fe20000400000 */
[----:B------:R-:W-:Y:S01]  /*0330*/  FFMA.FTZ R16, R16, R17, R16 ;  /* 0x0000001110107223 */ /* 0x000fe20000010010 */
[C---:B-1----:R-:W-:Y:S02]  /*0340*/  FADD R18, R11.reuse, -1 ;  /* 0xbf8000000b127421 */ /* 0x042fe40000000000 */
[----:B------:R-:W-:Y:S01]  /*0350*/  FFMA.FTZ R15, R14, R15, R14 ;  /* 0x0000000f0e0f7223 */ /* 0x000fe2000001000e */
[----:B--2---:R-:W-:Y:S01]  /*0360*/  FADD R13, R12, -1 ;  /* 0xbf8000000c0d7421 */ /* 0x004fe20000000000 */
[----:B------:R-:W-:Y:S01]  /*0370*/  FFMA.FTZ R11, R11, R16, R18 ;  /* 0x000000100b0b7223 */ /* 0x000fe20000010012 */
[----:B------:R-:W-:Y:S02]  /*0380*/  FSETP.NEU.AND P0, PT, R8, RZ, PT ;  /* 0x000000ff0800720b */ /* 0x000fe40003f0d000 */
[----:B------:R-:W-:Y:S01]  /*0390*/  FFMA.FTZ R12, R12, R15, R13 ;  /* 0x0000000f0c0c7223 */ /* 0x000fe2000001000d */
[----:B------:R-:W-:Y:S01]  /*03a0*/  FSETP.NEU.AND P1, PT, R0, RZ, PT ;  /* 0x000000ff0000720b */ /* 0x000fe20003f2d000 */
[----:B------:R-:W-:Y:S01]  /*03b0*/  @!P2 FADD R11, R11, R11 ;  /* 0x0000000b0b0ba221 */ /* 0x000fe20000000000 */
[----:B------:R-:W-:Y:S01]  /*03c0*/  FSETP.GT.AND P4, PT, R9, 128, PT ;  /* 0x430000000900780b */ /* 0x000fe20003f84000 */
[----:B------:R-:W-:Y:S01]  /*03d0*/  @!P3 FADD R12, R12, R12 ;  /* 0x0000000c0c0cb221 */ /* 0x000fe20000000000 */
[----:B------:R-:W-:-:S02]  /*03e0*/  FSETP.GT.AND P3, PT, R10, 128, PT ;  /* 0x430000000a00780b */ /* 0x000fc40003f64000 */
[----:B------:R-:W-:Y:S02]  /*03f0*/  FSETP.GEU.AND P2, PT, R9, -25, PT ;  /* 0xc1c800000900780b */ /* 0x000fe40003f4e000 */
[----:B------:R-:W-:Y:S02]  /*0400*/  FSEL R11, R11, +INF , !P4 ;  /* 0x7f8000000b0b7808 */ /* 0x000fe40006000000 */
[----:B------:R-:W-:Y:S02]  /*0410*/  FSETP.GEU.AND P4, PT, R10, -25, PT ;  /* 0xc1c800000a00780b */ /* 0x000fe40003f8e000 */
[----:B------:R-:W-:Y:S01]  /*0420*/  FSEL R12, R12, +INF , !P3 ;  /* 0x7f8000000c0c7808 */ /* 0x000fe20005800000 */
[----:B------:R-:W-:Y:S01]  /*0430*/  FADD R9, R8, R8 ;  /* 0x0000000808097221 */ /* 0x000fe20000000000 */
[----:B------:R-:W-:Y:S01]  /*0440*/  FSEL R11, R11, -1, P2 ;  /* 0xbf8000000b0b7808 */ /* 0x000fe20001000000 */
[----:B------:R-:W-:Y:S01]  /*0450*/  @!P1 FADD R11, R0, R0 ;  /* 0x00000000000b9221 */ /* 0x000fe20000000000 */
[----:B------:R-:W-:-:S02]  /*0460*/  @P0 FSEL R9, R12, -1, P4 ;  /* 0xbf8000000c090808 */ /* 0x000fc40002000000 */
[----:B------:R-:W-:Y:S02]  /*0470*/  FSETP.GT.AND P2, PT, R4, -R6, PT ;  /* 0x800000060400720b */ /* 0x000fe40003f44000 */
[----:B------:R-:W-:Y:S02]  /*0480*/  FSETP.GT.AND P0, PT, R5, -R7, PT ;  /* 0x800000070500720b */ /* 0x000fe40003f04000 */
[----:B------:R-:W-:Y:S02]  /*0490*/  FSEL R10, R8, R9, P2 ;  /* 0x00000009080a7208 */ /* 0x000fe40001000000 */
[----:B------:R-:W-:-:S05]  /*04a0*/  FSEL R11, R0, R11, P0 ;  /* 0x0000000b000b7208 */ /* 0x000fca0000000000 */
[----:B------:R-:W-:Y:S01]  /*04b0*/  STG.E.64 desc[UR4][R2.64], R10 ;  /* 0x0000000a02007986 */ /* 0x000fe2000c101b04 */
[----:B------:R-:W-:Y:S05]  /*04c0*/  EXIT ;  /* 0x000000000000794d */ /* 0x000fea0003800000 */
.L_x_0:
[----:B------:R-:W-:-:S00]  /*04d0*/  BRA `(.L_x_0) ;  /* 0xfffffffc00fc7947 */ /* 0x000fc0000383ffff */
[----:B------:R-:W-:-:S00]  /*04e0*/  NOP ;  /* 0x0000000000007918 */ /* 0x000fc00000000000 */
        /* <DEDUP_REMOVED lines=9> */
.L_x_1:


//--------------------- .nv.global.init           --------------------------
	.section	.nv.global.init,"aw",@progbits
.nv.global.init:
	.type		_$_str,@object
	.size		_$_str,(.L_0 - _$_str)
_$_str:
        /*0000*/ 	.byte	0x5f, 0x5f, 0x43, 0x55, 0x44, 0x41, 0x5f, 0x46, 0x54, 0x5a, 0x00
.L_0:


//--------------------- .nv.constant0.triton_poi_fused_convolution_elu_32 --------------------------
	.section	.nv.constant0.triton_poi_fused_convolution_elu_32,"a",@progbits
	.sectionflags	@""
	.align	4
.nv.constant0.triton_poi_fused_convolution_elu_32:
	.zero		548
